	.headerflags	@"EF_CUDA_TEXMODE_UNIFIED EF_CUDA_64BIT_ADDRESS EF_CUDA_ACCELERATORS EF_CUDA_SM90 EF_CUDA_VIRTUAL_SM(EF_CUDA_SM90)"
	.elftype	@"ET_EXEC"


//--------------------- .nv.info                  --------------------------
	.section	.nv.info,"",@"SHT_CUDA_INFO"
	.align	4


	//----- nvinfo : EIATTR_REGCOUNT
	.align		4
        /*0000*/ 	.byte	0x04, 0x2f
        /*0002*/ 	.short	(.L_1 - .L_0)
	.align		4
.L_0:
        /*0004*/ 	.word	index@(triton_poi_fused__prelu_kernel_convolution_7)
        /*0008*/ 	.word	0x00000012


	//----- nvinfo : EIATTR_MIN_STACK_SIZE
	.align		4
.L_1:
        /*000c*/ 	.byte	0x04, 0x12
        /*000e*/ 	.short	(.L_3 - .L_2)
	.align		4
.L_2:
        /*0010*/ 	.word	index@(triton_poi_fused__prelu_kernel_convolution_7)
        /*0014*/ 	.word	0x00000000


	//----- nvinfo : EIATTR_FRAME_SIZE
	.align		4
.L_3:
        /*0018*/ 	.byte	0x04, 0x11
        /*001a*/ 	.short	(.L_5 - .L_4)
	.align		4
.L_4:
        /*001c*/ 	.word	index@(triton_poi_fused__prelu_kernel_convolution_7)
        /*0020*/ 	.word	0x00000000


	//----- nvinfo : EIATTR_MIN_STACK_SIZE
	.align		4
.L_5:
        /*0024*/ 	.byte	0x04, 0x12
        /*0026*/ 	.short	(.L_7 - .L_6)
	.align		4
.L_6:
        /*0028*/ 	.word	index@(triton_poi_fused__prelu_kernel_convolution_7)
        /*002c*/ 	.word	0x00000000
.L_7:


//--------------------- .nv.info.triton_poi_fused__prelu_kernel_convolution_7 --------------------------
	.section	.nv.info.triton_poi_fused__prelu_kernel_convolution_7,"",@"SHT_CUDA_INFO"
	.sectionflags	@""
	.align	4


	//----- nvinfo : EIATTR_CUDA_API_VERSION
	.align		4
        /*0000*/ 	.byte	0x04, 0x37
        /*0002*/ 	.short	(.L_9 - .L_8)
.L_8:
        /*0004*/ 	.word	0x0000007c


	//----- nvinfo : EIATTR_KPARAM_INFO
	.align		4
.L_9:
        /*0008*/ 	.byte	0x04, 0x17
        /*000a*/ 	.short	(.L_11 - .L_10)
.L_10:
        /*000c*/ 	.word	0x00000000
        /*0010*/ 	.short	0x0004
        /*0012*/ 	.short	0x0020
        /*0014*/ 	.byte	0x00, 0xf0, 0x11, 0x00


	//----- nvinfo : EIATTR_KPARAM_INFO
	.align		4
.L_11:
        /*0018*/ 	.byte	0x04, 0x17
        /*001a*/ 	.short	(.L_13 - .L_12)
.L_12:
        /*001c*/ 	.word	0x00000000
        /*0020*/ 	.short	0x0003
        /*0022*/ 	.short	0x0018
        /*0024*/ 	.byte	0x00, 0xf4, 0x21, 0x00


	//----- nvinfo : EIATTR_KPARAM_INFO
	.align		4
.L_13:
        /*0028*/ 	.byte	0x04, 0x17
        /*002a*/ 	.short	(.L_15 - .L_14)
.L_14:
        /*002c*/ 	.word	0x00000000
        /*0030*/ 	.short	0x0002
        /*0032*/ 	.short	0x0010
        /*0034*/ 	.byte	0x00, 0xf4, 0x21, 0x00


	//----- nvinfo : EIATTR_KPARAM_INFO
	.align		4
.L_15:
        /*0038*/ 	.byte	0x04, 0x17
        /*003a*/ 	.short	(.L_17 - .L_16)
.L_16:
        /*003c*/ 	.word	0x00000000
        /*0040*/ 	.short	0x0001
        /*0042*/ 	.short	0x0008
        /*0044*/ 	.byte	0x00, 0xf4, 0x21, 0x00


	//----- nvinfo : EIATTR_KPARAM_INFO
	.align		4
.L_17:
        /*0048*/ 	.byte	0x04, 0x17
        /*004a*/ 	.short	(.L_19 - .L_18)
.L_18:
        /*004c*/ 	.word	0x00000000
        /*0050*/ 	.short	0x0000
        /*0052*/ 	.short	0x0000
        /*0054*/ 	.byte	0x00, 0xf4, 0x21, 0x00


	//----- nvinfo : EIATTR_SPARSE_MMA_MASK
	.align		4
.L_19:
        /*0058*/ 	.byte	0x03, 0x50
        /*005a*/ 	.short	0x0000


	//----- nvinfo : EIATTR_MAXREG_COUNT
	.align		4
        /*005c*/ 	.byte	0x03, 0x1b
        /*005e*/ 	.short	0x00ff


	//----- nvinfo : EIATTR_EXIT_INSTR_OFFSETS
	.align		4
        /*0060*/ 	.byte	0x04, 0x1c
        /*0062*/ 	.short	(.L_21 - .L_20)


	//   ....[0]....
.L_20:
        /*0064*/ 	.word	0x00000210


	//   ....[1]....
        /*0068*/ 	.word	0x00000230


	//----- nvinfo : EIATTR_REQNTID
	.align		4
.L_21:
        /*006c*/ 	.byte	0x04, 0x10
        /*006e*/ 	.short	(.L_23 - .L_22)
.L_22:
        /*0070*/ 	.word	0x00000080
        /*0074*/ 	.word	0x00000001
        /*0078*/ 	.word	0x00000001


	//----- nvinfo : EIATTR_CBANK_PARAM_SIZE
	.align		4
.L_23:
        /*007c*/ 	.byte	0x03, 0x19
        /*007e*/ 	.short	0x0024


	//----- nvinfo : EIATTR_PARAM_CBANK
	.align		4
        /*0080*/ 	.byte	0x04, 0x0a
        /*0082*/ 	.short	(.L_25 - .L_24)
	.align		4
.L_24:
        /*0084*/ 	.word	index@(.nv.constant0.triton_poi_fused__prelu_kernel_convolution_7)
        /*0088*/ 	.short	0x0210
        /*008a*/ 	.short	0x0024


	//----- nvinfo : EIATTR_SW_WAR
	.align		4
.L_25:
        /*008c*/ 	.byte	0x04, 0x36
        /*008e*/ 	.short	(.L_27 - .L_26)
.L_26:
        /*0090*/ 	.word	0x00000008
.L_27:


//--------------------- .nv.callgraph             --------------------------
	.section	.nv.callgraph,"",@"SHT_CUDA_CALLGRAPH"
	.align	4
	.sectionentsize	8
	.align		4
        /*0000*/ 	.word	0x00000000
	.align		4
        /*0004*/ 	.word	0xffffffff
	.align		4
        /*0008*/ 	.word	0x00000000
	.align		4
        /*000c*/ 	.word	0xfffffffe
	.align		4
        /*0010*/ 	.word	0x00000000
	.align		4
        /*0014*/ 	.word	0xfffffffd
	.align		4
        /*0018*/ 	.word	0x00000000
	.align		4
        /*001c*/ 	.word	0xfffffffc


//--------------------- .text.triton_poi_fused__prelu_kernel_convolution_7 --------------------------
	.section	.text.triton_poi_fused__prelu_kernel_convolution_7,"ax",@progbits
	.align	128
        .global         triton_poi_fused__prelu_kernel_convolution_7
        .type           triton_poi_fused__prelu_kernel_convolution_7,@function
        .size           triton_poi_fused__prelu_kernel_convolution_7,(.L_x_1 - triton_poi_fused__prelu_kernel_convolution_7)
        .other          triton_poi_fused__prelu_kernel_convolution_7,@"STO_CUDA_ENTRY STV_DEFAULT"
triton_poi_fused__prelu_kernel_convolution_7:
.text.triton_poi_fused__prelu_kernel_convolution_7:
[----:B------:R-:W0:Y:S02]  /*0000*/  LDC R1, c[0x0][0x28] ;  /* 0x00000a00ff017b82 */ /* 0x000e240000000800 */
[----:B------:R-:W1:Y:S01]  /*0010*/  S2R R0, SR_TID.X ;  /* 0x0000000000007919 */ /* 0x000e620000002100 */
[----:B------:R-:W2:Y:S01]  /*0020*/  LDC.64 R4, c[0x0][0x218] ;  /* 0x00008600ff047b82 */ /* 0x000ea20000000a00 */
[----:B------:R-:W-:Y:S01]  /*0030*/  HFMA2.MMA R13, -RZ, RZ, 0, 0 ;  /* 0x00000000ff0d7435 */ /* 0x000fe200000001ff */
[----:B------:R-:W-:Y:S01]  /*0040*/  ULDC.64 UR4, c[0x0][0x208] ;  /* 0x0000820000047ab9 */ /* 0x000fe20000000a00 */
[----:B------:R-:W3:Y:S05]  /*0050*/  S2R R11, SR_CTAID.X ;  /* 0x00000000000b7919 */ /* 0x000eea0000002500 */
[----:B------:R-:W4:Y:S01]  /*0060*/  LDC.64 R6, c[0x0][0x220] ;  /* 0x00008800ff067b82 */ /* 0x000f220000000a00 */
[----:B-1----:R-:W-:-:S02]  /*0070*/  LOP3.LUT R0, R0, 0x7f, RZ, 0xc0, !PT ;  /* 0x0000007f00007812 */ /* 0x002fc400078ec0ff */
[----:B---3--:R-:W-:-:S03]  /*0080*/  SHF.R.S32.HI R2, RZ, 0x18, R11 ;  /* 0x00000018ff027819 */ /* 0x008fc6000001140b */
[----:B------:R-:W-:Y:S01]  /*0090*/  IMAD R11, R11, 0x80, R0 ;  /* 0x000000800b0b7824 */ /* 0x000fe200078e0200 */
[----:B------:R-:W-:Y:S02]  /*00a0*/  SGXT R0, R2, 0x1 ;  /* 0x000000010200781a */ /* 0x000fe40000000200 */
[----:B------:R-:W1:Y:S02]  /*00b0*/  LDC.64 R2, c[0x0][0x210] ;  /* 0x00008400ff027b82 */ /* 0x000e640000000a00 */
[----:B------:R-:W-:Y:S02]  /*00c0*/  ISETP.GE.AND P1, PT, R11, 0x100, PT ;  /* 0x000001000b00780c */ /* 0x000fe40003f26270 */
[----:B------:R-:W-:-:S04]  /*00d0*/  LEA.HI R0, R0, R11, RZ, 0x4 ;  /* 0x0000000b00007211 */ /* 0x000fc800078f20ff */
[----:B------:R-:W-:-:S04]  /*00e0*/  SHF.R.S32.HI R0, RZ, 0x4, R0 ;  /* 0x00000004ff007819 */ /* 0x000fc80000011400 */
[----:B------:R-:W-:-:S04]  /*00f0*/  LEA.HI R8, R0, R0, RZ, 0x2 ;  /* 0x0000000000087211 */ /* 0x000fc800078f10ff */
[----:B------:R-:W-:-:S05]  /*0100*/  LOP3.LUT R9, R8, 0xfffffffc, RZ, 0xc0, !PT ;  /* 0xfffffffc08097812 */ /* 0x000fca00078ec0ff */
[----:B------:R-:W-:Y:S02]  /*0110*/  IMAD.IADD R9, R0, 0x1, -R9 ;  /* 0x0000000100097824 */ /* 0x000fe400078e0a09 */
[----:B------:R-:W-:Y:S02]  /*0120*/  IMAD.MOV.U32 R0, RZ, RZ, RZ ;  /* 0x000000ffff007224 */ /* 0x000fe400078e00ff */
[----:B--2---:R-:W-:Y:S01]  /*0130*/  IMAD.WIDE R4, R9, 0x4, R4 ;  /* 0x0000000409047825 */ /* 0x004fe200078e0204 */
[----:B------:R-:W-:-:S03]  /*0140*/  MOV R10, RZ ;  /* 0x000000ff000a7202 */ /* 0x000fc60000000f00 */
[----:B-1----:R-:W-:Y:S01]  /*0150*/  IMAD.WIDE R2, R11, 0x4, R2 ;  /* 0x000000040b027825 */ /* 0x002fe200078e0202 */
[----:B------:R-:W2:Y:S03]  /*0160*/  @!P1 LDG.E.EL R13, desc[UR4][R4.64] ;  /* 0x00000004040d9981 */ /* 0x000ea6000c2e1900 */
[----:B----4-:R-:W-:Y:S01]  /*0170*/  IMAD.WIDE R6, R9, 0x4, R6 ;  /* 0x0000000409067825 */ /* 0x010fe200078e0206 */
[----:B------:R-:W2:Y:S01]  /*0180*/  @!P1 LDG.E R0, desc[UR4][R2.64] ;  /* 0x0000000402009981 */ /* 0x000ea2000c1e1900 */
[----:B------:R-:W1:Y:S03]  /*0190*/  LDC.64 R8, c[0x0][0x228] ;  /* 0x00008a00ff087b82 */ /* 0x000e660000000a00 */
[----:B------:R-:W3:Y:S01]  /*01a0*/  @!P1 LDG.E.EL R10, desc[UR4][R6.64] ;  /* 0x00000004060a9981 */ /* 0x000ee2000c2e1900 */
[----:B-1----:R-:W-:-:S04]  /*01b0*/  IMAD.WIDE R8, R11, 0x4, R8 ;  /* 0x000000040b087825 */ /* 0x002fc800078e0208 */
[----:B--2---:R-:W-:Y:S01]  /*01c0*/  FADD R15, R13, R0 ;  /* 0x000000000d0f7221 */ /* 0x004fe20000000000 */
[----:B------:R-:W-:-:S03]  /*01d0*/  FSETP.GT.AND P0, PT, R0, -R13, PT ;  /* 0x8000000d0000720b */ /* 0x000fc60003f04000 */
[C---:B---3--:R-:W-:Y:S01]  /*01e0*/  FMUL R10, R15.reuse, R10 ;  /* 0x0000000a0f0a7220 */ /* 0x048fe20000400000 */
[----:B------:R1:W-:Y:S04]  /*01f0*/  @!P1 STG.E desc[UR4][R2.64], R15 ;  /* 0x0000000f02009986 */ /* 0x0003e8000c101904 */
[----:B------:R-:W-:Y:S01]  /*0200*/  FSEL R5, R15, R10, P0 ;  /* 0x0000000a0f057208 */ /* 0x000fe20000000000 */
[----:B------:R-:W-:Y:S06]  /*0210*/  @P1 EXIT ;  /* 0x000000000000194d */ /* 0x000fec0003800000 */
[----:B------:R-:W-:Y:S01]  /*0220*/  STG.E desc[UR4][R8.64], R5 ;  /* 0x0000000508007986 */ /* 0x000fe2000c101904 */
[----:B------:R-:W-:Y:S05]  /*0230*/  EXIT ;  /* 0x000000000000794d */ /* 0x000fea0003800000 */
.L_x_0:
[----:B------:R-:W-:-:S00]  /*0240*/  BRA `(.L_x_0) ;  /* 0xfffffffc00fc7947 */ /* 0x000fc0000383ffff */
[----:B------:R-:W-:-:S00]  /*0250*/  NOP ;  /* 0x0000000000007918 */ /* 0x000fc00000000000 */
        /* <DEDUP_REMOVED lines=10> */
.L_x_1:


//--------------------- .nv.constant0.triton_poi_fused__prelu_kernel_convolution_7 --------------------------
	.section	.nv.constant0.triton_poi_fused__prelu_kernel_convolution_7,"a",@progbits
	.sectionflags	@""
	.align	4
.nv.constant0.triton_poi_fused__prelu_kernel_convolution_7:
	.zero		564
